//
// Generated by NVIDIA NVVM Compiler
//
// Compiler Build ID: CL-36424714
// Cuda compilation tools, release 13.0, V13.0.88
// Based on NVVM 20.0.0
//

.version 9.0
.target sm_100
.address_size 64

	// .globl	_Z25tensor_core_stress_kernelP6__halfi

.visible .entry _Z25tensor_core_stress_kernelP6__halfi(
	.param .u64 .ptr .align 1 _Z25tensor_core_stress_kernelP6__halfi_param_0,
	.param .u32 _Z25tensor_core_stress_kernelP6__halfi_param_1
)
{
	.reg .pred 	%p<4>;
	.reg .b16 	%rs<371>;
	.reg .b32 	%r<670>;
	.reg .b32 	%f<3>;
	.reg .b64 	%rd<6>;

	ld.param.u32 	%r133, [_Z25tensor_core_stress_kernelP6__halfi_param_1];
	mov.u32 	%r134, %ctaid.x;
	mov.u32 	%r135, %ntid.x;
	mov.u32 	%r136, %tid.x;
	mad.lo.s32 	%r137, %r134, %r135, %r136;
	shr.u32 	%r138, %r137, 5;
	shr.s32 	%r139, %r133, 31;
	shr.u32 	%r140, %r139, 27;
	add.s32 	%r141, %r133, %r140;
	shr.s32 	%r142, %r141, 5;
	setp.ge.s32 	%p1, %r138, %r142;
	@%p1 bra 	$L__BB0_5;
	mov.f32 	%f1, 0f3C23D70A;
	// begin inline asm
	{  cvt.rn.f16.f32 %rs9, %f1;}

	// end inline asm
	mov.b32 	%r1, {%rs9, %rs9};
	mov.f32 	%f2, 0f00000000;
	// begin inline asm
	{  cvt.rn.f16.f32 %rs10, %f2;}

	// end inline asm
	mov.b32 	%r605, {%rs10, %rs10};
	mov.b32 	%r669, 0;
	mov.u32 	%r606, %r605;
	mov.u32 	%r607, %r605;
	mov.u32 	%r608, %r605;
	mov.u32 	%r609, %r605;
	mov.u32 	%r610, %r605;
	mov.u32 	%r611, %r605;
	mov.u32 	%r612, %r605;
	mov.u32 	%r613, %r605;
	mov.u32 	%r614, %r605;
	mov.u32 	%r615, %r605;
	mov.u32 	%r616, %r605;
	mov.u32 	%r617, %r605;
	mov.u32 	%r618, %r605;
	mov.u32 	%r619, %r605;
	mov.u32 	%r620, %r605;
	mov.u32 	%r621, %r605;
	mov.u32 	%r622, %r605;
	mov.u32 	%r623, %r605;
	mov.u32 	%r624, %r605;
	mov.u32 	%r625, %r605;
	mov.u32 	%r626, %r605;
	mov.u32 	%r627, %r605;
	mov.u32 	%r628, %r605;
	mov.u32 	%r629, %r605;
	mov.u32 	%r630, %r605;
	mov.u32 	%r631, %r605;
	mov.u32 	%r632, %r605;
	mov.u32 	%r633, %r605;
	mov.u32 	%r634, %r605;
	mov.u32 	%r635, %r605;
	mov.u32 	%r636, %r605;
	mov.u32 	%r637, %r605;
	mov.u32 	%r638, %r605;
	mov.u32 	%r639, %r605;
	mov.u32 	%r640, %r605;
	mov.u32 	%r641, %r605;
	mov.u32 	%r642, %r605;
	mov.u32 	%r643, %r605;
	mov.u32 	%r644, %r605;
	mov.u32 	%r645, %r605;
	mov.u32 	%r646, %r605;
	mov.u32 	%r647, %r605;
	mov.u32 	%r648, %r605;
	mov.u32 	%r649, %r605;
	mov.u32 	%r650, %r605;
	mov.u32 	%r651, %r605;
	mov.u32 	%r652, %r605;
	mov.u32 	%r653, %r605;
	mov.u32 	%r654, %r605;
	mov.u32 	%r655, %r605;
	mov.u32 	%r656, %r605;
	mov.u32 	%r657, %r605;
	mov.u32 	%r658, %r605;
	mov.u32 	%r659, %r605;
	mov.u32 	%r660, %r605;
	mov.u32 	%r661, %r605;
	mov.u32 	%r662, %r605;
	mov.u32 	%r663, %r605;
	mov.u32 	%r664, %r605;
	mov.u32 	%r665, %r605;
	mov.u32 	%r666, %r605;
	mov.u32 	%r667, %r605;
	mov.u32 	%r668, %r605;
$L__BB0_2:
	wmma.mma.sync.aligned.row.col.m16n16k16.f16.f16 {%r144, %r145, %r146, %r147}, {%r1, %r1, %r1, %r1, %r1, %r1, %r1, %r1}, {%r1, %r1, %r1, %r1, %r1, %r1, %r1, %r1}, {%r668, %r667, %r666, %r665};
	wmma.mma.sync.aligned.row.col.m16n16k16.f16.f16 {%r148, %r149, %r150, %r151}, {%r1, %r1, %r1, %r1, %r1, %r1, %r1, %r1}, {%r1, %r1, %r1, %r1, %r1, %r1, %r1, %r1}, {%r664, %r663, %r662, %r661};
	wmma.mma.sync.aligned.row.col.m16n16k16.f16.f16 {%r152, %r153, %r154, %r155}, {%r1, %r1, %r1, %r1, %r1, %r1, %r1, %r1}, {%r1, %r1, %r1, %r1, %r1, %r1, %r1, %r1}, {%r660, %r659, %r658, %r657};
	wmma.mma.sync.aligned.row.col.m16n16k16.f16.f16 {%r156, %r157, %r158, %r159}, {%r1, %r1, %r1, %r1, %r1, %r1, %r1, %r1}, {%r1, %r1, %r1, %r1, %r1, %r1, %r1, %r1}, {%r656, %r655, %r654, %r653};
	wmma.mma.sync.aligned.row.col.m16n16k16.f16.f16 {%r160, %r161, %r162, %r163}, {%r1, %r1, %r1, %r1, %r1, %r1, %r1, %r1}, {%r1, %r1, %r1, %r1, %r1, %r1, %r1, %r1}, {%r652, %r651, %r650, %r649};
	wmma.mma.sync.aligned.row.col.m16n16k16.f16.f16 {%r164, %r165, %r166, %r167}, {%r1, %r1, %r1, %r1, %r1, %r1, %r1, %r1}, {%r1, %r1, %r1, %r1, %r1, %r1, %r1, %r1}, {%r648, %r647, %r646, %r645};
	wmma.mma.sync.aligned.row.col.m16n16k16.f16.f16 {%r168, %r169, %r170, %r171}, {%r1, %r1, %r1, %r1, %r1, %r1, %r1, %r1}, {%r1, %r1, %r1, %r1, %r1, %r1, %r1, %r1}, {%r644, %r643, %r642, %r641};
	wmma.mma.sync.aligned.row.col.m16n16k16.f16.f16 {%r172, %r173, %r174, %r175}, {%r1, %r1, %r1, %r1, %r1, %r1, %r1, %r1}, {%r1, %r1, %r1, %r1, %r1, %r1, %r1, %r1}, {%r640, %r639, %r638, %r637};
	wmma.mma.sync.aligned.row.col.m16n16k16.f16.f16 {%r176, %r177, %r178, %r179}, {%r1, %r1, %r1, %r1, %r1, %r1, %r1, %r1}, {%r1, %r1, %r1, %r1, %r1, %r1, %r1, %r1}, {%r636, %r635, %r634, %r633};
	wmma.mma.sync.aligned.row.col.m16n16k16.f16.f16 {%r180, %r181, %r182, %r183}, {%r1, %r1, %r1, %r1, %r1, %r1, %r1, %r1}, {%r1, %r1, %r1, %r1, %r1, %r1, %r1, %r1}, {%r632, %r631, %r630, %r629};
	wmma.mma.sync.aligned.row.col.m16n16k16.f16.f16 {%r184, %r185, %r186, %r187}, {%r1, %r1, %r1, %r1, %r1, %r1, %r1, %r1}, {%r1, %r1, %r1, %r1, %r1, %r1, %r1, %r1}, {%r628, %r627, %r626, %r625};
	wmma.mma.sync.aligned.row.col.m16n16k16.f16.f16 {%r188, %r189, %r190, %r191}, {%r1, %r1, %r1, %r1, %r1, %r1, %r1, %r1}, {%r1, %r1, %r1, %r1, %r1, %r1, %r1, %r1}, {%r624, %r623, %r622, %r621};
	wmma.mma.sync.aligned.row.col.m16n16k16.f16.f16 {%r192, %r193, %r194, %r195}, {%r1, %r1, %r1, %r1, %r1, %r1, %r1, %r1}, {%r1, %r1, %r1, %r1, %r1, %r1, %r1, %r1}, {%r620, %r619, %r618, %r617};
	wmma.mma.sync.aligned.row.col.m16n16k16.f16.f16 {%r196, %r197, %r198, %r199}, {%r1, %r1, %r1, %r1, %r1, %r1, %r1, %r1}, {%r1, %r1, %r1, %r1, %r1, %r1, %r1, %r1}, {%r616, %r615, %r614, %r613};
	wmma.mma.sync.aligned.row.col.m16n16k16.f16.f16 {%r200, %r201, %r202, %r203}, {%r1, %r1, %r1, %r1, %r1, %r1, %r1, %r1}, {%r1, %r1, %r1, %r1, %r1, %r1, %r1, %r1}, {%r612, %r611, %r610, %r609};
	wmma.mma.sync.aligned.row.col.m16n16k16.f16.f16 {%r204, %r205, %r206, %r207}, {%r1, %r1, %r1, %r1, %r1, %r1, %r1, %r1}, {%r1, %r1, %r1, %r1, %r1, %r1, %r1, %r1}, {%r608, %r607, %r606, %r605};
	wmma.mma.sync.aligned.row.col.m16n16k16.f16.f16 {%r208, %r209, %r210, %r211}, {%r1, %r1, %r1, %r1, %r1, %r1, %r1, %r1}, {%r1, %r1, %r1, %r1, %r1, %r1, %r1, %r1}, {%r144, %r145, %r146, %r147};
	wmma.mma.sync.aligned.row.col.m16n16k16.f16.f16 {%r212, %r213, %r214, %r215}, {%r1, %r1, %r1, %r1, %r1, %r1, %r1, %r1}, {%r1, %r1, %r1, %r1, %r1, %r1, %r1, %r1}, {%r148, %r149, %r150, %r151};
	wmma.mma.sync.aligned.row.col.m16n16k16.f16.f16 {%r216, %r217, %r218, %r219}, {%r1, %r1, %r1, %r1, %r1, %r1, %r1, %r1}, {%r1, %r1, %r1, %r1, %r1, %r1, %r1, %r1}, {%r152, %r153, %r154, %r155};
	wmma.mma.sync.aligned.row.col.m16n16k16.f16.f16 {%r220, %r221, %r222, %r223}, {%r1, %r1, %r1, %r1, %r1, %r1, %r1, %r1}, {%r1, %r1, %r1, %r1, %r1, %r1, %r1, %r1}, {%r156, %r157, %r158, %r159};
	wmma.mma.sync.aligned.row.col.m16n16k16.f16.f16 {%r224, %r225, %r226, %r227}, {%r1, %r1, %r1, %r1, %r1, %r1, %r1, %r1}, {%r1, %r1, %r1, %r1, %r1, %r1, %r1, %r1}, {%r160, %r161, %r162, %r163};
	wmma.mma.sync.aligned.row.col.m16n16k16.f16.f16 {%r228, %r229, %r230, %r231}, {%r1, %r1, %r1, %r1, %r1, %r1, %r1, %r1}, {%r1, %r1, %r1, %r1, %r1, %r1, %r1, %r1}, {%r164, %r165, %r166, %r167};
	wmma.mma.sync.aligned.row.col.m16n16k16.f16.f16 {%r232, %r233, %r234, %r235}, {%r1, %r1, %r1, %r1, %r1, %r1, %r1, %r1}, {%r1, %r1, %r1, %r1, %r1, %r1, %r1, %r1}, {%r168, %r169, %r170, %r171};
	wmma.mma.sync.aligned.row.col.m16n16k16.f16.f16 {%r236, %r237, %r238, %r239}, {%r1, %r1, %r1, %r1, %r1, %r1, %r1, %r1}, {%r1, %r1, %r1, %r1, %r1, %r1, %r1, %r1}, {%r172, %r173, %r174, %r175};
	wmma.mma.sync.aligned.row.col.m16n16k16.f16.f16 {%r240, %r241, %r242, %r243}, {%r1, %r1, %r1, %r1, %r1, %r1, %r1, %r1}, {%r1, %r1, %r1, %r1, %r1, %r1, %r1, %r1}, {%r176, %r177, %r178, %r179};
	wmma.mma.sync.aligned.row.col.m16n16k16.f16.f16 {%r244, %r245, %r246, %r247}, {%r1, %r1, %r1, %r1, %r1, %r1, %r1, %r1}, {%r1, %r1, %r1, %r1, %r1, %r1, %r1, %r1}, {%r180, %r181, %r182, %r183};
	wmma.mma.sync.aligned.row.col.m16n16k16.f16.f16 {%r248, %r249, %r250, %r251}, {%r1, %r1, %r1, %r1, %r1, %r1, %r1, %r1}, {%r1, %r1, %r1, %r1, %r1, %r1, %r1, %r1}, {%r184, %r185, %r186, %r187};
	wmma.mma.sync.aligned.row.col.m16n16k16.f16.f16 {%r252, %r253, %r254, %r255}, {%r1, %r1, %r1, %r1, %r1, %r1, %r1, %r1}, {%r1, %r1, %r1, %r1, %r1, %r1, %r1, %r1}, {%r188, %r189, %r190, %r191};
	wmma.mma.sync.aligned.row.col.m16n16k16.f16.f16 {%r256, %r257, %r258, %r259}, {%r1, %r1, %r1, %r1, %r1, %r1, %r1, %r1}, {%r1, %r1, %r1, %r1, %r1, %r1, %r1, %r1}, {%r192, %r193, %r194, %r195};
	wmma.mma.sync.aligned.row.col.m16n16k16.f16.f16 {%r260, %r261, %r262, %r263}, {%r1, %r1, %r1, %r1, %r1, %r1, %r1, %r1}, {%r1, %r1, %r1, %r1, %r1, %r1, %r1, %r1}, {%r196, %r197, %r198, %r199};
	wmma.mma.sync.aligned.row.col.m16n16k16.f16.f16 {%r264, %r265, %r266, %r267}, {%r1, %r1, %r1, %r1, %r1, %r1, %r1, %r1}, {%r1, %r1, %r1, %r1, %r1, %r1, %r1, %r1}, {%r200, %r201, %r202, %r203};
	wmma.mma.sync.aligned.row.col.m16n16k16.f16.f16 {%r268, %r269, %r270, %r271}, {%r1, %r1, %r1, %r1, %r1, %r1, %r1, %r1}, {%r1, %r1, %r1, %r1, %r1, %r1, %r1, %r1}, {%r204, %r205, %r206, %r207};
	wmma.mma.sync.aligned.row.col.m16n16k16.f16.f16 {%r272, %r273, %r274, %r275}, {%r1, %r1, %r1, %r1, %r1, %r1, %r1, %r1}, {%r1, %r1, %r1, %r1, %r1, %r1, %r1, %r1}, {%r208, %r209, %r210, %r211};
	wmma.mma.sync.aligned.row.col.m16n16k16.f16.f16 {%r276, %r277, %r278, %r279}, {%r1, %r1, %r1, %r1, %r1, %r1, %r1, %r1}, {%r1, %r1, %r1, %r1, %r1, %r1, %r1, %r1}, {%r212, %r213, %r214, %r215};
	wmma.mma.sync.aligned.row.col.m16n16k16.f16.f16 {%r280, %r281, %r282, %r283}, {%r1, %r1, %r1, %r1, %r1, %r1, %r1, %r1}, {%r1, %r1, %r1, %r1, %r1, %r1, %r1, %r1}, {%r216, %r217, %r218, %r219};
	wmma.mma.sync.aligned.row.col.m16n16k16.f16.f16 {%r284, %r285, %r286, %r287}, {%r1, %r1, %r1, %r1, %r1, %r1, %r1, %r1}, {%r1, %r1, %r1, %r1, %r1, %r1, %r1, %r1}, {%r220, %r221, %r222, %r223};
	wmma.mma.sync.aligned.row.col.m16n16k16.f16.f16 {%r288, %r289, %r290, %r291}, {%r1, %r1, %r1, %r1, %r1, %r1, %r1, %r1}, {%r1, %r1, %r1, %r1, %r1, %r1, %r1, %r1}, {%r224, %r225, %r226, %r227};
	wmma.mma.sync.aligned.row.col.m16n16k16.f16.f16 {%r292, %r293, %r294, %r295}, {%r1, %r1, %r1, %r1, %r1, %r1, %r1, %r1}, {%r1, %r1, %r1, %r1, %r1, %r1, %r1, %r1}, {%r228, %r229, %r230, %r231};
	wmma.mma.sync.aligned.row.col.m16n16k16.f16.f16 {%r296, %r297, %r298, %r299}, {%r1, %r1, %r1, %r1, %r1, %r1, %r1, %r1}, {%r1, %r1, %r1, %r1, %r1, %r1, %r1, %r1}, {%r232, %r233, %r234, %r235};
	wmma.mma.sync.aligned.row.col.m16n16k16.f16.f16 {%r300, %r301, %r302, %r303}, {%r1, %r1, %r1, %r1, %r1, %r1, %r1, %r1}, {%r1, %r1, %r1, %r1, %r1, %r1, %r1, %r1}, {%r236, %r237, %r238, %r239};
	wmma.mma.sync.aligned.row.col.m16n16k16.f16.f16 {%r304, %r305, %r306, %r307}, {%r1, %r1, %r1, %r1, %r1, %r1, %r1, %r1}, {%r1, %r1, %r1, %r1, %r1, %r1, %r1, %r1}, {%r240, %r241, %r242, %r243};
	wmma.mma.sync.aligned.row.col.m16n16k16.f16.f16 {%r308, %r309, %r310, %r311}, {%r1, %r1, %r1, %r1, %r1, %r1, %r1, %r1}, {%r1, %r1, %r1, %r1, %r1, %r1, %r1, %r1}, {%r244, %r245, %r246, %r247};
	wmma.mma.sync.aligned.row.col.m16n16k16.f16.f16 {%r312, %r313, %r314, %r315}, {%r1, %r1, %r1, %r1, %r1, %r1, %r1, %r1}, {%r1, %r1, %r1, %r1, %r1, %r1, %r1, %r1}, {%r248, %r249, %r250, %r251};
	wmma.mma.sync.aligned.row.col.m16n16k16.f16.f16 {%r316, %r317, %r318, %r319}, {%r1, %r1, %r1, %r1, %r1, %r1, %r1, %r1}, {%r1, %r1, %r1, %r1, %r1, %r1, %r1, %r1}, {%r252, %r253, %r254, %r255};
	wmma.mma.sync.aligned.row.col.m16n16k16.f16.f16 {%r320, %r321, %r322, %r323}, {%r1, %r1, %r1, %r1, %r1, %r1, %r1, %r1}, {%r1, %r1, %r1, %r1, %r1, %r1, %r1, %r1}, {%r256, %r257, %r258, %r259};
	wmma.mma.sync.aligned.row.col.m16n16k16.f16.f16 {%r324, %r325, %r326, %r327}, {%r1, %r1, %r1, %r1, %r1, %r1, %r1, %r1}, {%r1, %r1, %r1, %r1, %r1, %r1, %r1, %r1}, {%r260, %r261, %r262, %r263};
	wmma.mma.sync.aligned.row.col.m16n16k16.f16.f16 {%r328, %r329, %r330, %r331}, {%r1, %r1, %r1, %r1, %r1, %r1, %r1, %r1}, {%r1, %r1, %r1, %r1, %r1, %r1, %r1, %r1}, {%r264, %r265, %r266, %r267};
	wmma.mma.sync.aligned.row.col.m16n16k16.f16.f16 {%r332, %r333, %r334, %r335}, {%r1, %r1, %r1, %r1, %r1, %r1, %r1, %r1}, {%r1, %r1, %r1, %r1, %r1, %r1, %r1, %r1}, {%r268, %r269, %r270, %r271};
	wmma.mma.sync.aligned.row.col.m16n16k16.f16.f16 {%r336, %r337, %r338, %r339}, {%r1, %r1, %r1, %r1, %r1, %r1, %r1, %r1}, {%r1, %r1, %r1, %r1, %r1, %r1, %r1, %r1}, {%r272, %r273, %r274, %r275};
	wmma.mma.sync.aligned.row.col.m16n16k16.f16.f16 {%r340, %r341, %r342, %r343}, {%r1, %r1, %r1, %r1, %r1, %r1, %r1, %r1}, {%r1, %r1, %r1, %r1, %r1, %r1, %r1, %r1}, {%r276, %r277, %r278, %r279};
	wmma.mma.sync.aligned.row.col.m16n16k16.f16.f16 {%r344, %r345, %r346, %r347}, {%r1, %r1, %r1, %r1, %r1, %r1, %r1, %r1}, {%r1, %r1, %r1, %r1, %r1, %r1, %r1, %r1}, {%r280, %r281, %r282, %r283};
	wmma.mma.sync.aligned.row.col.m16n16k16.f16.f16 {%r348, %r349, %r350, %r351}, {%r1, %r1, %r1, %r1, %r1, %r1, %r1, %r1}, {%r1, %r1, %r1, %r1, %r1, %r1, %r1, %r1}, {%r284, %r285, %r286, %r287};
	wmma.mma.sync.aligned.row.col.m16n16k16.f16.f16 {%r352, %r353, %r354, %r355}, {%r1, %r1, %r1, %r1, %r1, %r1, %r1, %r1}, {%r1, %r1, %r1, %r1, %r1, %r1, %r1, %r1}, {%r288, %r289, %r290, %r291};
	wmma.mma.sync.aligned.row.col.m16n16k16.f16.f16 {%r356, %r357, %r358, %r359}, {%r1, %r1, %r1, %r1, %r1, %r1, %r1, %r1}, {%r1, %r1, %r1, %r1, %r1, %r1, %r1, %r1}, {%r292, %r293, %r294, %r295};
	wmma.mma.sync.aligned.row.col.m16n16k16.f16.f16 {%r360, %r361, %r362, %r363}, {%r1, %r1, %r1, %r1, %r1, %r1, %r1, %r1}, {%r1, %r1, %r1, %r1, %r1, %r1, %r1, %r1}, {%r296, %r297, %r298, %r299};
	wmma.mma.sync.aligned.row.col.m16n16k16.f16.f16 {%r364, %r365, %r366, %r367}, {%r1, %r1, %r1, %r1, %r1, %r1, %r1, %r1}, {%r1, %r1, %r1, %r1, %r1, %r1, %r1, %r1}, {%r300, %r301, %r302, %r303};
	wmma.mma.sync.aligned.row.col.m16n16k16.f16.f16 {%r368, %r369, %r370, %r371}, {%r1, %r1, %r1, %r1, %r1, %r1, %r1, %r1}, {%r1, %r1, %r1, %r1, %r1, %r1, %r1, %r1}, {%r304, %r305, %r306, %r307};
	wmma.mma.sync.aligned.row.col.m16n16k16.f16.f16 {%r372, %r373, %r374, %r375}, {%r1, %r1, %r1, %r1, %r1, %r1, %r1, %r1}, {%r1, %r1, %r1, %r1, %r1, %r1, %r1, %r1}, {%r308, %r309, %r310, %r311};
	wmma.mma.sync.aligned.row.col.m16n16k16.f16.f16 {%r376, %r377, %r378, %r379}, {%r1, %r1, %r1, %r1, %r1, %r1, %r1, %r1}, {%r1, %r1, %r1, %r1, %r1, %r1, %r1, %r1}, {%r312, %r313, %r314, %r315};
	wmma.mma.sync.aligned.row.col.m16n16k16.f16.f16 {%r380, %r381, %r382, %r383}, {%r1, %r1, %r1, %r1, %r1, %r1, %r1, %r1}, {%r1, %r1, %r1, %r1, %r1, %r1, %r1, %r1}, {%r316, %r317, %r318, %r319};
	wmma.mma.sync.aligned.row.col.m16n16k16.f16.f16 {%r384, %r385, %r386, %r387}, {%r1, %r1, %r1, %r1, %r1, %r1, %r1, %r1}, {%r1, %r1, %r1, %r1, %r1, %r1, %r1, %r1}, {%r320, %r321, %r322, %r323};
	wmma.mma.sync.aligned.row.col.m16n16k16.f16.f16 {%r388, %r389, %r390, %r391}, {%r1, %r1, %r1, %r1, %r1, %r1, %r1, %r1}, {%r1, %r1, %r1, %r1, %r1, %r1, %r1, %r1}, {%r324, %r325, %r326, %r327};
	wmma.mma.sync.aligned.row.col.m16n16k16.f16.f16 {%r392, %r393, %r394, %r395}, {%r1, %r1, %r1, %r1, %r1, %r1, %r1, %r1}, {%r1, %r1, %r1, %r1, %r1, %r1, %r1, %r1}, {%r328, %r329, %r330, %r331};
	wmma.mma.sync.aligned.row.col.m16n16k16.f16.f16 {%r396, %r397, %r398, %r399}, {%r1, %r1, %r1, %r1, %r1, %r1, %r1, %r1}, {%r1, %r1, %r1, %r1, %r1, %r1, %r1, %r1}, {%r332, %r333, %r334, %r335};
	wmma.mma.sync.aligned.row.col.m16n16k16.f16.f16 {%r400, %r401, %r402, %r403}, {%r1, %r1, %r1, %r1, %r1, %r1, %r1, %r1}, {%r1, %r1, %r1, %r1, %r1, %r1, %r1, %r1}, {%r336, %r337, %r338, %r339};
	wmma.mma.sync.aligned.row.col.m16n16k16.f16.f16 {%r404, %r405, %r406, %r407}, {%r1, %r1, %r1, %r1, %r1, %r1, %r1, %r1}, {%r1, %r1, %r1, %r1, %r1, %r1, %r1, %r1}, {%r340, %r341, %r342, %r343};
	wmma.mma.sync.aligned.row.col.m16n16k16.f16.f16 {%r408, %r409, %r410, %r411}, {%r1, %r1, %r1, %r1, %r1, %r1, %r1, %r1}, {%r1, %r1, %r1, %r1, %r1, %r1, %r1, %r1}, {%r344, %r345, %r346, %r347};
	wmma.mma.sync.aligned.row.col.m16n16k16.f16.f16 {%r412, %r413, %r414, %r415}, {%r1, %r1, %r1, %r1, %r1, %r1, %r1, %r1}, {%r1, %r1, %r1, %r1, %r1, %r1, %r1, %r1}, {%r348, %r349, %r350, %r351};
	wmma.mma.sync.aligned.row.col.m16n16k16.f16.f16 {%r416, %r417, %r418, %r419}, {%r1, %r1, %r1, %r1, %r1, %r1, %r1, %r1}, {%r1, %r1, %r1, %r1, %r1, %r1, %r1, %r1}, {%r352, %r353, %r354, %r355};
	wmma.mma.sync.aligned.row.col.m16n16k16.f16.f16 {%r420, %r421, %r422, %r423}, {%r1, %r1, %r1, %r1, %r1, %r1, %r1, %r1}, {%r1, %r1, %r1, %r1, %r1, %r1, %r1, %r1}, {%r356, %r357, %r358, %r359};
	wmma.mma.sync.aligned.row.col.m16n16k16.f16.f16 {%r424, %r425, %r426, %r427}, {%r1, %r1, %r1, %r1, %r1, %r1, %r1, %r1}, {%r1, %r1, %r1, %r1, %r1, %r1, %r1, %r1}, {%r360, %r361, %r362, %r363};
	wmma.mma.sync.aligned.row.col.m16n16k16.f16.f16 {%r428, %r429, %r430, %r431}, {%r1, %r1, %r1, %r1, %r1, %r1, %r1, %r1}, {%r1, %r1, %r1, %r1, %r1, %r1, %r1, %r1}, {%r364, %r365, %r366, %r367};
	wmma.mma.sync.aligned.row.col.m16n16k16.f16.f16 {%r432, %r433, %r434, %r435}, {%r1, %r1, %r1, %r1, %r1, %r1, %r1, %r1}, {%r1, %r1, %r1, %r1, %r1, %r1, %r1, %r1}, {%r368, %r369, %r370, %r371};
	wmma.mma.sync.aligned.row.col.m16n16k16.f16.f16 {%r436, %r437, %r438, %r439}, {%r1, %r1, %r1, %r1, %r1, %r1, %r1, %r1}, {%r1, %r1, %r1, %r1, %r1, %r1, %r1, %r1}, {%r372, %r373, %r374, %r375};
	wmma.mma.sync.aligned.row.col.m16n16k16.f16.f16 {%r440, %r441, %r442, %r443}, {%r1, %r1, %r1, %r1, %r1, %r1, %r1, %r1}, {%r1, %r1, %r1, %r1, %r1, %r1, %r1, %r1}, {%r376, %r377, %r378, %r379};
	wmma.mma.sync.aligned.row.col.m16n16k16.f16.f16 {%r444, %r445, %r446, %r447}, {%r1, %r1, %r1, %r1, %r1, %r1, %r1, %r1}, {%r1, %r1, %r1, %r1, %r1, %r1, %r1, %r1}, {%r380, %r381, %r382, %r383};
	wmma.mma.sync.aligned.row.col.m16n16k16.f16.f16 {%r448, %r449, %r450, %r451}, {%r1, %r1, %r1, %r1, %r1, %r1, %r1, %r1}, {%r1, %r1, %r1, %r1, %r1, %r1, %r1, %r1}, {%r384, %r385, %r386, %r387};
	wmma.mma.sync.aligned.row.col.m16n16k16.f16.f16 {%r452, %r453, %r454, %r455}, {%r1, %r1, %r1, %r1, %r1, %r1, %r1, %r1}, {%r1, %r1, %r1, %r1, %r1, %r1, %r1, %r1}, {%r388, %r389, %r390, %r391};
	wmma.mma.sync.aligned.row.col.m16n16k16.f16.f16 {%r456, %r457, %r458, %r459}, {%r1, %r1, %r1, %r1, %r1, %r1, %r1, %r1}, {%r1, %r1, %r1, %r1, %r1, %r1, %r1, %r1}, {%r392, %r393, %r394, %r395};
	wmma.mma.sync.aligned.row.col.m16n16k16.f16.f16 {%r460, %r461, %r462, %r463}, {%r1, %r1, %r1, %r1, %r1, %r1, %r1, %r1}, {%r1, %r1, %r1, %r1, %r1, %r1, %r1, %r1}, {%r396, %r397, %r398, %r399};
	wmma.mma.sync.aligned.row.col.m16n16k16.f16.f16 {%r464, %r465, %r466, %r467}, {%r1, %r1, %r1, %r1, %r1, %r1, %r1, %r1}, {%r1, %r1, %r1, %r1, %r1, %r1, %r1, %r1}, {%r400, %r401, %r402, %r403};
	wmma.mma.sync.aligned.row.col.m16n16k16.f16.f16 {%r468, %r469, %r470, %r471}, {%r1, %r1, %r1, %r1, %r1, %r1, %r1, %r1}, {%r1, %r1, %r1, %r1, %r1, %r1, %r1, %r1}, {%r404, %r405, %r406, %r407};
	wmma.mma.sync.aligned.row.col.m16n16k16.f16.f16 {%r472, %r473, %r474, %r475}, {%r1, %r1, %r1, %r1, %r1, %r1, %r1, %r1}, {%r1, %r1, %r1, %r1, %r1, %r1, %r1, %r1}, {%r408, %r409, %r410, %r411};
	wmma.mma.sync.aligned.row.col.m16n16k16.f16.f16 {%r476, %r477, %r478, %r479}, {%r1, %r1, %r1, %r1, %r1, %r1, %r1, %r1}, {%r1, %r1, %r1, %r1, %r1, %r1, %r1, %r1}, {%r412, %r413, %r414, %r415};
	wmma.mma.sync.aligned.row.col.m16n16k16.f16.f16 {%r480, %r481, %r482, %r483}, {%r1, %r1, %r1, %r1, %r1, %r1, %r1, %r1}, {%r1, %r1, %r1, %r1, %r1, %r1, %r1, %r1}, {%r416, %r417, %r418, %r419};
	wmma.mma.sync.aligned.row.col.m16n16k16.f16.f16 {%r484, %r485, %r486, %r487}, {%r1, %r1, %r1, %r1, %r1, %r1, %r1, %r1}, {%r1, %r1, %r1, %r1, %r1, %r1, %r1, %r1}, {%r420, %r421, %r422, %r423};
	wmma.mma.sync.aligned.row.col.m16n16k16.f16.f16 {%r488, %r489, %r490, %r491}, {%r1, %r1, %r1, %r1, %r1, %r1, %r1, %r1}, {%r1, %r1, %r1, %r1, %r1, %r1, %r1, %r1}, {%r424, %r425, %r426, %r427};
	wmma.mma.sync.aligned.row.col.m16n16k16.f16.f16 {%r492, %r493, %r494, %r495}, {%r1, %r1, %r1, %r1, %r1, %r1, %r1, %r1}, {%r1, %r1, %r1, %r1, %r1, %r1, %r1, %r1}, {%r428, %r429, %r430, %r431};
	wmma.mma.sync.aligned.row.col.m16n16k16.f16.f16 {%r496, %r497, %r498, %r499}, {%r1, %r1, %r1, %r1, %r1, %r1, %r1, %r1}, {%r1, %r1, %r1, %r1, %r1, %r1, %r1, %r1}, {%r432, %r433, %r434, %r435};
	wmma.mma.sync.aligned.row.col.m16n16k16.f16.f16 {%r500, %r501, %r502, %r503}, {%r1, %r1, %r1, %r1, %r1, %r1, %r1, %r1}, {%r1, %r1, %r1, %r1, %r1, %r1, %r1, %r1}, {%r436, %r437, %r438, %r439};
	wmma.mma.sync.aligned.row.col.m16n16k16.f16.f16 {%r504, %r505, %r506, %r507}, {%r1, %r1, %r1, %r1, %r1, %r1, %r1, %r1}, {%r1, %r1, %r1, %r1, %r1, %r1, %r1, %r1}, {%r440, %r441, %r442, %r443};
	wmma.mma.sync.aligned.row.col.m16n16k16.f16.f16 {%r508, %r509, %r510, %r511}, {%r1, %r1, %r1, %r1, %r1, %r1, %r1, %r1}, {%r1, %r1, %r1, %r1, %r1, %r1, %r1, %r1}, {%r444, %r445, %r446, %r447};
	wmma.mma.sync.aligned.row.col.m16n16k16.f16.f16 {%r512, %r513, %r514, %r515}, {%r1, %r1, %r1, %r1, %r1, %r1, %r1, %r1}, {%r1, %r1, %r1, %r1, %r1, %r1, %r1, %r1}, {%r448, %r449, %r450, %r451};
	wmma.mma.sync.aligned.row.col.m16n16k16.f16.f16 {%r516, %r517, %r518, %r519}, {%r1, %r1, %r1, %r1, %r1, %r1, %r1, %r1}, {%r1, %r1, %r1, %r1, %r1, %r1, %r1, %r1}, {%r452, %r453, %r454, %r455};
	wmma.mma.sync.aligned.row.col.m16n16k16.f16.f16 {%r520, %r521, %r522, %r523}, {%r1, %r1, %r1, %r1, %r1, %r1, %r1, %r1}, {%r1, %r1, %r1, %r1, %r1, %r1, %r1, %r1}, {%r456, %r457, %r458, %r459};
	wmma.mma.sync.aligned.row.col.m16n16k16.f16.f16 {%r524, %r525, %r526, %r527}, {%r1, %r1, %r1, %r1, %r1, %r1, %r1, %r1}, {%r1, %r1, %r1, %r1, %r1, %r1, %r1, %r1}, {%r460, %r461, %r462, %r463};
	wmma.mma.sync.aligned.row.col.m16n16k16.f16.f16 {%r528, %r529, %r530, %r531}, {%r1, %r1, %r1, %r1, %r1, %r1, %r1, %r1}, {%r1, %r1, %r1, %r1, %r1, %r1, %r1, %r1}, {%r464, %r465, %r466, %r467};
	wmma.mma.sync.aligned.row.col.m16n16k16.f16.f16 {%r532, %r533, %r534, %r535}, {%r1, %r1, %r1, %r1, %r1, %r1, %r1, %r1}, {%r1, %r1, %r1, %r1, %r1, %r1, %r1, %r1}, {%r468, %r469, %r470, %r471};
	wmma.mma.sync.aligned.row.col.m16n16k16.f16.f16 {%r536, %r537, %r538, %r539}, {%r1, %r1, %r1, %r1, %r1, %r1, %r1, %r1}, {%r1, %r1, %r1, %r1, %r1, %r1, %r1, %r1}, {%r472, %r473, %r474, %r475};
	wmma.mma.sync.aligned.row.col.m16n16k16.f16.f16 {%r540, %r541, %r542, %r543}, {%r1, %r1, %r1, %r1, %r1, %r1, %r1, %r1}, {%r1, %r1, %r1, %r1, %r1, %r1, %r1, %r1}, {%r476, %r477, %r478, %r479};
	wmma.mma.sync.aligned.row.col.m16n16k16.f16.f16 {%r544, %r545, %r546, %r547}, {%r1, %r1, %r1, %r1, %r1, %r1, %r1, %r1}, {%r1, %r1, %r1, %r1, %r1, %r1, %r1, %r1}, {%r480, %r481, %r482, %r483};
	wmma.mma.sync.aligned.row.col.m16n16k16.f16.f16 {%r548, %r549, %r550, %r551}, {%r1, %r1, %r1, %r1, %r1, %r1, %r1, %r1}, {%r1, %r1, %r1, %r1, %r1, %r1, %r1, %r1}, {%r484, %r485, %r486, %r487};
	wmma.mma.sync.aligned.row.col.m16n16k16.f16.f16 {%r552, %r553, %r554, %r555}, {%r1, %r1, %r1, %r1, %r1, %r1, %r1, %r1}, {%r1, %r1, %r1, %r1, %r1, %r1, %r1, %r1}, {%r488, %r489, %r490, %r491};
	wmma.mma.sync.aligned.row.col.m16n16k16.f16.f16 {%r556, %r557, %r558, %r559}, {%r1, %r1, %r1, %r1, %r1, %r1, %r1, %r1}, {%r1, %r1, %r1, %r1, %r1, %r1, %r1, %r1}, {%r492, %r493, %r494, %r495};
	wmma.mma.sync.aligned.row.col.m16n16k16.f16.f16 {%r560, %r561, %r562, %r563}, {%r1, %r1, %r1, %r1, %r1, %r1, %r1, %r1}, {%r1, %r1, %r1, %r1, %r1, %r1, %r1, %r1}, {%r496, %r497, %r498, %r499};
	wmma.mma.sync.aligned.row.col.m16n16k16.f16.f16 {%r564, %r565, %r566, %r567}, {%r1, %r1, %r1, %r1, %r1, %r1, %r1, %r1}, {%r1, %r1, %r1, %r1, %r1, %r1, %r1, %r1}, {%r500, %r501, %r502, %r503};
	wmma.mma.sync.aligned.row.col.m16n16k16.f16.f16 {%r568, %r569, %r570, %r571}, {%r1, %r1, %r1, %r1, %r1, %r1, %r1, %r1}, {%r1, %r1, %r1, %r1, %r1, %r1, %r1, %r1}, {%r504, %r505, %r506, %r507};
	wmma.mma.sync.aligned.row.col.m16n16k16.f16.f16 {%r572, %r573, %r574, %r575}, {%r1, %r1, %r1, %r1, %r1, %r1, %r1, %r1}, {%r1, %r1, %r1, %r1, %r1, %r1, %r1, %r1}, {%r508, %r509, %r510, %r511};
	wmma.mma.sync.aligned.row.col.m16n16k16.f16.f16 {%r576, %r577, %r578, %r579}, {%r1, %r1, %r1, %r1, %r1, %r1, %r1, %r1}, {%r1, %r1, %r1, %r1, %r1, %r1, %r1, %r1}, {%r512, %r513, %r514, %r515};
	wmma.mma.sync.aligned.row.col.m16n16k16.f16.f16 {%r580, %r581, %r582, %r583}, {%r1, %r1, %r1, %r1, %r1, %r1, %r1, %r1}, {%r1, %r1, %r1, %r1, %r1, %r1, %r1, %r1}, {%r516, %r517, %r518, %r519};
	wmma.mma.sync.aligned.row.col.m16n16k16.f16.f16 {%r584, %r585, %r586, %r587}, {%r1, %r1, %r1, %r1, %r1, %r1, %r1, %r1}, {%r1, %r1, %r1, %r1, %r1, %r1, %r1, %r1}, {%r520, %r521, %r522, %r523};
	wmma.mma.sync.aligned.row.col.m16n16k16.f16.f16 {%r588, %r589, %r590, %r591}, {%r1, %r1, %r1, %r1, %r1, %r1, %r1, %r1}, {%r1, %r1, %r1, %r1, %r1, %r1, %r1, %r1}, {%r524, %r525, %r526, %r527};
	wmma.mma.sync.aligned.row.col.m16n16k16.f16.f16 {%r668, %r667, %r666, %r665}, {%r1, %r1, %r1, %r1, %r1, %r1, %r1, %r1}, {%r1, %r1, %r1, %r1, %r1, %r1, %r1, %r1}, {%r528, %r529, %r530, %r531};
	wmma.mma.sync.aligned.row.col.m16n16k16.f16.f16 {%r664, %r663, %r662, %r661}, {%r1, %r1, %r1, %r1, %r1, %r1, %r1, %r1}, {%r1, %r1, %r1, %r1, %r1, %r1, %r1, %r1}, {%r532, %r533, %r534, %r535};
	wmma.mma.sync.aligned.row.col.m16n16k16.f16.f16 {%r660, %r659, %r658, %r657}, {%r1, %r1, %r1, %r1, %r1, %r1, %r1, %r1}, {%r1, %r1, %r1, %r1, %r1, %r1, %r1, %r1}, {%r536, %r537, %r538, %r539};
	wmma.mma.sync.aligned.row.col.m16n16k16.f16.f16 {%r656, %r655, %r654, %r653}, {%r1, %r1, %r1, %r1, %r1, %r1, %r1, %r1}, {%r1, %r1, %r1, %r1, %r1, %r1, %r1, %r1}, {%r540, %r541, %r542, %r543};
	wmma.mma.sync.aligned.row.col.m16n16k16.f16.f16 {%r652, %r651, %r650, %r649}, {%r1, %r1, %r1, %r1, %r1, %r1, %r1, %r1}, {%r1, %r1, %r1, %r1, %r1, %r1, %r1, %r1}, {%r544, %r545, %r546, %r547};
	wmma.mma.sync.aligned.row.col.m16n16k16.f16.f16 {%r648, %r647, %r646, %r645}, {%r1, %r1, %r1, %r1, %r1, %r1, %r1, %r1}, {%r1, %r1, %r1, %r1, %r1, %r1, %r1, %r1}, {%r548, %r549, %r550, %r551};
	wmma.mma.sync.aligned.row.col.m16n16k16.f16.f16 {%r644, %r643, %r642, %r641}, {%r1, %r1, %r1, %r1, %r1, %r1, %r1, %r1}, {%r1, %r1, %r1, %r1, %r1, %r1, %r1, %r1}, {%r552, %r553, %r554, %r555};
	wmma.mma.sync.aligned.row.col.m16n16k16.f16.f16 {%r640, %r639, %r638, %r637}, {%r1, %r1, %r1, %r1, %r1, %r1, %r1, %r1}, {%r1, %r1, %r1, %r1, %r1, %r1, %r1, %r1}, {%r556, %r557, %r558, %r559};
	wmma.mma.sync.aligned.row.col.m16n16k16.f16.f16 {%r636, %r635, %r634, %r633}, {%r1, %r1, %r1, %r1, %r1, %r1, %r1, %r1}, {%r1, %r1, %r1, %r1, %r1, %r1, %r1, %r1}, {%r560, %r561, %r562, %r563};
	wmma.mma.sync.aligned.row.col.m16n16k16.f16.f16 {%r632, %r631, %r630, %r629}, {%r1, %r1, %r1, %r1, %r1, %r1, %r1, %r1}, {%r1, %r1, %r1, %r1, %r1, %r1, %r1, %r1}, {%r564, %r565, %r566, %r567};
	wmma.mma.sync.aligned.row.col.m16n16k16.f16.f16 {%r628, %r627, %r626, %r625}, {%r1, %r1, %r1, %r1, %r1, %r1, %r1, %r1}, {%r1, %r1, %r1, %r1, %r1, %r1, %r1, %r1}, {%r568, %r569, %r570, %r571};
	wmma.mma.sync.aligned.row.col.m16n16k16.f16.f16 {%r624, %r623, %r622, %r621}, {%r1, %r1, %r1, %r1, %r1, %r1, %r1, %r1}, {%r1, %r1, %r1, %r1, %r1, %r1, %r1, %r1}, {%r572, %r573, %r574, %r575};
	wmma.mma.sync.aligned.row.col.m16n16k16.f16.f16 {%r620, %r619, %r618, %r617}, {%r1, %r1, %r1, %r1, %r1, %r1, %r1, %r1}, {%r1, %r1, %r1, %r1, %r1, %r1, %r1, %r1}, {%r576, %r577, %r578, %r579};
	wmma.mma.sync.aligned.row.col.m16n16k16.f16.f16 {%r616, %r615, %r614, %r613}, {%r1, %r1, %r1, %r1, %r1, %r1, %r1, %r1}, {%r1, %r1, %r1, %r1, %r1, %r1, %r1, %r1}, {%r580, %r581, %r582, %r583};
	wmma.mma.sync.aligned.row.col.m16n16k16.f16.f16 {%r612, %r611, %r610, %r609}, {%r1, %r1, %r1, %r1, %r1, %r1, %r1, %r1}, {%r1, %r1, %r1, %r1, %r1, %r1, %r1, %r1}, {%r584, %r585, %r586, %r587};
	wmma.mma.sync.aligned.row.col.m16n16k16.f16.f16 {%r608, %r607, %r606, %r605}, {%r1, %r1, %r1, %r1, %r1, %r1, %r1, %r1}, {%r1, %r1, %r1, %r1, %r1, %r1, %r1, %r1}, {%r588, %r589, %r590, %r591};
	add.s32 	%r669, %r669, 8;
	setp.ne.s32 	%p2, %r669, 1000;
	@%p2 bra 	$L__BB0_2;
	mov.b32 	{%rs12, %rs15}, %r668;
	mov.b32 	{%rs13, %rs16}, %r664;
	// begin inline asm
	{add.f16 %rs11,%rs12,%rs13;
}
	// end inline asm
	// begin inline asm
	{add.f16 %rs14,%rs15,%rs16;
}
	// end inline asm
	mov.b32 	{%rs18, %rs21}, %r667;
	mov.b32 	{%rs19, %rs22}, %r663;
	// begin inline asm
	{add.f16 %rs17,%rs18,%rs19;
}
	// end inline asm
	// begin inline asm
	{add.f16 %rs20,%rs21,%rs22;
}
	// end inline asm
	mov.b32 	{%rs24, %rs27}, %r666;
	mov.b32 	{%rs25, %rs28}, %r662;
	// begin inline asm
	{add.f16 %rs23,%rs24,%rs25;
}
	// end inline asm
	// begin inline asm
	{add.f16 %rs26,%rs27,%rs28;
}
	// end inline asm
	mov.b32 	{%rs30, %rs33}, %r665;
	mov.b32 	{%rs31, %rs34}, %r661;
	// begin inline asm
	{add.f16 %rs29,%rs30,%rs31;
}
	// end inline asm
	// begin inline asm
	{add.f16 %rs32,%rs33,%rs34;
}
	// end inline asm
	mov.b32 	{%rs37, %rs40}, %r660;
	// begin inline asm
	{add.f16 %rs35,%rs11,%rs37;
}
	// end inline asm
	// begin inline asm
	{add.f16 %rs38,%rs14,%rs40;
}
	// end inline asm
	mov.b32 	{%rs43, %rs46}, %r659;
	// begin inline asm
	{add.f16 %rs41,%rs17,%rs43;
}
	// end inline asm
	// begin inline asm
	{add.f16 %rs44,%rs20,%rs46;
}
	// end inline asm
	mov.b32 	{%rs49, %rs52}, %r658;
	// begin inline asm
	{add.f16 %rs47,%rs23,%rs49;
}
	// end inline asm
	// begin inline asm
	{add.f16 %rs50,%rs26,%rs52;
}
	// end inline asm
	mov.b32 	{%rs55, %rs58}, %r657;
	// begin inline asm
	{add.f16 %rs53,%rs29,%rs55;
}
	// end inline asm
	// begin inline asm
	{add.f16 %rs56,%rs32,%rs58;
}
	// end inline asm
	mov.b32 	{%rs61, %rs64}, %r656;
	// begin inline asm
	{add.f16 %rs59,%rs35,%rs61;
}
	// end inline asm
	// begin inline asm
	{add.f16 %rs62,%rs38,%rs64;
}
	// end inline asm
	mov.b32 	{%rs67, %rs70}, %r655;
	// begin inline asm
	{add.f16 %rs65,%rs41,%rs67;
}
	// end inline asm
	// begin inline asm
	{add.f16 %rs68,%rs44,%rs70;
}
	// end inline asm
	mov.b32 	{%rs73, %rs76}, %r654;
	// begin inline asm
	{add.f16 %rs71,%rs47,%rs73;
}
	// end inline asm
	// begin inline asm
	{add.f16 %rs74,%rs50,%rs76;
}
	// end inline asm
	mov.b32 	{%rs79, %rs82}, %r653;
	// begin inline asm
	{add.f16 %rs77,%rs53,%rs79;
}
	// end inline asm
	// begin inline asm
	{add.f16 %rs80,%rs56,%rs82;
}
	// end inline asm
	mov.b32 	{%rs85, %rs88}, %r652;
	// begin inline asm
	{add.f16 %rs83,%rs59,%rs85;
}
	// end inline asm
	// begin inline asm
	{add.f16 %rs86,%rs62,%rs88;
}
	// end inline asm
	mov.b32 	{%rs91, %rs94}, %r651;
	// begin inline asm
	{add.f16 %rs89,%rs65,%rs91;
}
	// end inline asm
	// begin inline asm
	{add.f16 %rs92,%rs68,%rs94;
}
	// end inline asm
	mov.b32 	{%rs97, %rs100}, %r650;
	// begin inline asm
	{add.f16 %rs95,%rs71,%rs97;
}
	// end inline asm
	// begin inline asm
	{add.f16 %rs98,%rs74,%rs100;
}
	// end inline asm
	mov.b32 	{%rs103, %rs106}, %r649;
	// begin inline asm
	{add.f16 %rs101,%rs77,%rs103;
}
	// end inline asm
	// begin inline asm
	{add.f16 %rs104,%rs80,%rs106;
}
	// end inline asm
	mov.b32 	{%rs109, %rs112}, %r648;
	// begin inline asm
	{add.f16 %rs107,%rs83,%rs109;
}
	// end inline asm
	// begin inline asm
	{add.f16 %rs110,%rs86,%rs112;
}
	// end inline asm
	mov.b32 	{%rs115, %rs118}, %r647;
	// begin inline asm
	{add.f16 %rs113,%rs89,%rs115;
}
	// end inline asm
	// begin inline asm
	{add.f16 %rs116,%rs92,%rs118;
}
	// end inline asm
	mov.b32 	{%rs121, %rs124}, %r646;
	// begin inline asm
	{add.f16 %rs119,%rs95,%rs121;
}
	// end inline asm
	// begin inline asm
	{add.f16 %rs122,%rs98,%rs124;
}
	// end inline asm
	mov.b32 	{%rs127, %rs130}, %r645;
	// begin inline asm
	{add.f16 %rs125,%rs101,%rs127;
}
	// end inline asm
	// begin inline asm
	{add.f16 %rs128,%rs104,%rs130;
}
	// end inline asm
	mov.b32 	{%rs133, %rs136}, %r644;
	// begin inline asm
	{add.f16 %rs131,%rs107,%rs133;
}
	// end inline asm
	// begin inline asm
	{add.f16 %rs134,%rs110,%rs136;
}
	// end inline asm
	mov.b32 	{%rs139, %rs142}, %r643;
	// begin inline asm
	{add.f16 %rs137,%rs113,%rs139;
}
	// end inline asm
	// begin inline asm
	{add.f16 %rs140,%rs116,%rs142;
}
	// end inline asm
	mov.b32 	{%rs145, %rs148}, %r642;
	// begin inline asm
	{add.f16 %rs143,%rs119,%rs145;
}
	// end inline asm
	// begin inline asm
	{add.f16 %rs146,%rs122,%rs148;
}
	// end inline asm
	mov.b32 	{%rs151, %rs154}, %r641;
	// begin inline asm
	{add.f16 %rs149,%rs125,%rs151;
}
	// end inline asm
	// begin inline asm
	{add.f16 %rs152,%rs128,%rs154;
}
	// end inline asm
	mov.b32 	{%rs157, %rs160}, %r640;
	// begin inline asm
	{add.f16 %rs155,%rs131,%rs157;
}
	// end inline asm
	// begin inline asm
	{add.f16 %rs158,%rs134,%rs160;
}
	// end inline asm
	mov.b32 	{%rs163, %rs166}, %r639;
	// begin inline asm
	{add.f16 %rs161,%rs137,%rs163;
}
	// end inline asm
	// begin inline asm
	{add.f16 %rs164,%rs140,%rs166;
}
	// end inline asm
	mov.b32 	{%rs169, %rs172}, %r638;
	// begin inline asm
	{add.f16 %rs167,%rs143,%rs169;
}
	// end inline asm
	// begin inline asm
	{add.f16 %rs170,%rs146,%rs172;
}
	// end inline asm
	mov.b32 	{%rs175, %rs178}, %r637;
	// begin inline asm
	{add.f16 %rs173,%rs149,%rs175;
}
	// end inline asm
	// begin inline asm
	{add.f16 %rs176,%rs152,%rs178;
}
	// end inline asm
	mov.b32 	{%rs181, %rs184}, %r636;
	// begin inline asm
	{add.f16 %rs179,%rs155,%rs181;
}
	// end inline asm
	// begin inline asm
	{add.f16 %rs182,%rs158,%rs184;
}
	// end inline asm
	mov.b32 	{%rs187, %rs190}, %r635;
	// begin inline asm
	{add.f16 %rs185,%rs161,%rs187;
}
	// end inline asm
	// begin inline asm
	{add.f16 %rs188,%rs164,%rs190;
}
	// end inline asm
	mov.b32 	{%rs193, %rs196}, %r634;
	// begin inline asm
	{add.f16 %rs191,%rs167,%rs193;
}
	// end inline asm
	// begin inline asm
	{add.f16 %rs194,%rs170,%rs196;
}
	// end inline asm
	mov.b32 	{%rs199, %rs202}, %r633;
	// begin inline asm
	{add.f16 %rs197,%rs173,%rs199;
}
	// end inline asm
	// begin inline asm
	{add.f16 %rs200,%rs176,%rs202;
}
	// end inline asm
	mov.b32 	{%rs205, %rs208}, %r632;
	// begin inline asm
	{add.f16 %rs203,%rs179,%rs205;
}
	// end inline asm
	// begin inline asm
	{add.f16 %rs206,%rs182,%rs208;
}
	// end inline asm
	mov.b32 	{%rs211, %rs214}, %r631;
	// begin inline asm
	{add.f16 %rs209,%rs185,%rs211;
}
	// end inline asm
	// begin inline asm
	{add.f16 %rs212,%rs188,%rs214;
}
	// end inline asm
	mov.b32 	{%rs217, %rs220}, %r630;
	// begin inline asm
	{add.f16 %rs215,%rs191,%rs217;
}
	// end inline asm
	// begin inline asm
	{add.f16 %rs218,%rs194,%rs220;
}
	// end inline asm
	mov.b32 	{%rs223, %rs226}, %r629;
	// begin inline asm
	{add.f16 %rs221,%rs197,%rs223;
}
	// end inline asm
	// begin inline asm
	{add.f16 %rs224,%rs200,%rs226;
}
	// end inline asm
	mov.b32 	{%rs229, %rs232}, %r628;
	// begin inline asm
	{add.f16 %rs227,%rs203,%rs229;
}
	// end inline asm
	// begin inline asm
	{add.f16 %rs230,%rs206,%rs232;
}
	// end inline asm
	mov.b32 	{%rs235, %rs238}, %r627;
	// begin inline asm
	{add.f16 %rs233,%rs209,%rs235;
}
	// end inline asm
	// begin inline asm
	{add.f16 %rs236,%rs212,%rs238;
}
	// end inline asm
	mov.b32 	{%rs241, %rs244}, %r626;
	// begin inline asm
	{add.f16 %rs239,%rs215,%rs241;
}
	// end inline asm
	// begin inline asm
	{add.f16 %rs242,%rs218,%rs244;
}
	// end inline asm
	mov.b32 	{%rs247, %rs250}, %r625;
	// begin inline asm
	{add.f16 %rs245,%rs221,%rs247;
}
	// end inline asm
	// begin inline asm
	{add.f16 %rs248,%rs224,%rs250;
}
	// end inline asm
	mov.b32 	{%rs253, %rs256}, %r624;
	// begin inline asm
	{add.f16 %rs251,%rs227,%rs253;
}
	// end inline asm
	// begin inline asm
	{add.f16 %rs254,%rs230,%rs256;
}
	// end inline asm
	mov.b32 	{%rs259, %rs262}, %r623;
	// begin inline asm
	{add.f16 %rs257,%rs233,%rs259;
}
	// end inline asm
	// begin inline asm
	{add.f16 %rs260,%rs236,%rs262;
}
	// end inline asm
	mov.b32 	{%rs265, %rs268}, %r622;
	// begin inline asm
	{add.f16 %rs263,%rs239,%rs265;
}
	// end inline asm
	// begin inline asm
	{add.f16 %rs266,%rs242,%rs268;
}
	// end inline asm
	mov.b32 	{%rs271, %rs274}, %r621;
	// begin inline asm
	{add.f16 %rs269,%rs245,%rs271;
}
	// end inline asm
	// begin inline asm
	{add.f16 %rs272,%rs248,%rs274;
}
	// end inline asm
	mov.b32 	{%rs277, %rs280}, %r620;
	// begin inline asm
	{add.f16 %rs275,%rs251,%rs277;
}
	// end inline asm
	// begin inline asm
	{add.f16 %rs278,%rs254,%rs280;
}
	// end inline asm
	mov.b32 	{%rs283, %rs286}, %r619;
	// begin inline asm
	{add.f16 %rs281,%rs257,%rs283;
}
	// end inline asm
	// begin inline asm
	{add.f16 %rs284,%rs260,%rs286;
}
	// end inline asm
	mov.b32 	{%rs289, %rs292}, %r618;
	// begin inline asm
	{add.f16 %rs287,%rs263,%rs289;
}
	// end inline asm
	// begin inline asm
	{add.f16 %rs290,%rs266,%rs292;
}
	// end inline asm
	mov.b32 	{%rs295, %rs298}, %r617;
	// begin inline asm
	{add.f16 %rs293,%rs269,%rs295;
}
	// end inline asm
	// begin inline asm
	{add.f16 %rs296,%rs272,%rs298;
}
	// end inline asm
	mov.b32 	{%rs301, %rs304}, %r616;
	// begin inline asm
	{add.f16 %rs299,%rs275,%rs301;
}
	// end inline asm
	// begin inline asm
	{add.f16 %rs302,%rs278,%rs304;
}
	// end inline asm
	mov.b32 	{%rs307, %rs310}, %r615;
	// begin inline asm
	{add.f16 %rs305,%rs281,%rs307;
}
	// end inline asm
	// begin inline asm
	{add.f16 %rs308,%rs284,%rs310;
}
	// end inline asm
	mov.b32 	{%rs313, %rs316}, %r614;
	// begin inline asm
	{add.f16 %rs311,%rs287,%rs313;
}
	// end inline asm
	// begin inline asm
	{add.f16 %rs314,%rs290,%rs316;
}
	// end inline asm
	mov.b32 	{%rs319, %rs322}, %r613;
	// begin inline asm
	{add.f16 %rs317,%rs293,%rs319;
}
	// end inline asm
	// begin inline asm
	{add.f16 %rs320,%rs296,%rs322;
}
	// end inline asm
	mov.b32 	{%rs325, %rs328}, %r612;
	// begin inline asm
	{add.f16 %rs323,%rs299,%rs325;
}
	// end inline asm
	// begin inline asm
	{add.f16 %rs326,%rs302,%rs328;
}
	// end inline asm
	mov.b32 	{%rs331, %rs334}, %r611;
	// begin inline asm
	{add.f16 %rs329,%rs305,%rs331;
}
	// end inline asm
	// begin inline asm
	{add.f16 %rs332,%rs308,%rs334;
}
	// end inline asm
	mov.b32 	{%rs337, %rs340}, %r610;
	// begin inline asm
	{add.f16 %rs335,%rs311,%rs337;
}
	// end inline asm
	// begin inline asm
	{add.f16 %rs338,%rs314,%rs340;
}
	// end inline asm
	mov.b32 	{%rs343, %rs346}, %r609;
	// begin inline asm
	{add.f16 %rs341,%rs317,%rs343;
}
	// end inline asm
	// begin inline asm
	{add.f16 %rs344,%rs320,%rs346;
}
	// end inline asm
	mov.b32 	{%rs349, %rs352}, %r608;
	// begin inline asm
	{add.f16 %rs347,%rs323,%rs349;
}
	// end inline asm
	// begin inline asm
	{add.f16 %rs350,%rs326,%rs352;
}
	// end inline asm
	mov.b32 	{%rs355, %rs358}, %r607;
	// begin inline asm
	{add.f16 %rs353,%rs329,%rs355;
}
	// end inline asm
	// begin inline asm
	{add.f16 %rs356,%rs332,%rs358;
}
	// end inline asm
	mov.b32 	{%rs361, %rs364}, %r606;
	// begin inline asm
	{add.f16 %rs359,%rs335,%rs361;
}
	// end inline asm
	// begin inline asm
	{add.f16 %rs362,%rs338,%rs364;
}
	// end inline asm
	mov.b32 	{%rs367, %rs370}, %r605;
	// begin inline asm
	{add.f16 %rs365,%rs341,%rs367;
}
	// end inline asm
	// begin inline asm
	{add.f16 %rs368,%rs344,%rs370;
}
	// end inline asm
	mov.u32 	%r592, %tid.x;
	and.b32  	%r593, %r592, 31;
	setp.ne.s32 	%p3, %r593, 0;
	@%p3 bra 	$L__BB0_5;
	ld.param.u64 	%rd5, [_Z25tensor_core_stress_kernelP6__halfi_param_0];
	mov.b32 	%r594, {%rs365, %rs368};
	mov.b32 	%r595, {%rs359, %rs362};
	mov.b32 	%r596, {%rs353, %rs356};
	mov.b32 	%r597, {%rs347, %rs350};
	mov.u32 	%r598, %ctaid.x;
	mov.u32 	%r599, %ntid.x;
	mad.lo.s32 	%r601, %r598, %r599, %r592;
	shl.b32 	%r602, %r601, 3;
	and.b32  	%r603, %r602, -256;
	cvta.to.global.u64 	%rd2, %rd5;
	mul.wide.u32 	%rd3, %r603, 2;
	add.s64 	%rd4, %rd2, %rd3;
	mov.b32 	%r604, 16;
	wmma.store.d.sync.aligned.row.m16n16k16.global.f16 	[%rd4], {%r597, %r596, %r595, %r594}, %r604;
$L__BB0_5:
	ret;

}


// ===== COMPILED SASS (sm_100) =====

	.target	sm_100

	.elftype	@"ET_EXEC"


//--------------------- .note.nv.tkinfo           --------------------------
	.section	.note.nv.tkinfo,"",@"SHT_NOTE"
	.sectionflags	@"SHF_NOTE_NV_TKINFO"
	.tkinfo
        /*0018*/ 	.word	0x00000002
        /*0030*/ 	.string	""
        /*0030*/ 	.string	"ptxas"
        /*0030*/ 	.string	"Cuda compilation tools, release 13.0, V13.0.88"
        /*0030*/ 	.string	"Build cuda_13.0.r13.0/compiler.36424714_0"
        /*0030*/ 	.string	"-arch sm_100 -m 64 "



//--------------------- .note.nv.cuinfo           --------------------------
	.section	.note.nv.cuinfo,"",@"SHT_NOTE"
	.sectionflags	@"SHF_NOTE_NV_CUINFO"
        /*0018*/ 	.short	0x0002
        /*001a*/ 	.short	0x0064
        /*001c*/ 	.short	0x0082
	.zero		2


//--------------------- .nv.info                  --------------------------
	.section	.nv.info,"",@"SHT_CUDA_INFO"
	.align	4


	//----- nvinfo : EIATTR_REGCOUNT
	.align		4
        /*0000*/ 	.byte	0x04, 0x2f
        /*0002*/ 	.short	(.L_1 - .L_0)
	.align		4
.L_0:
        /*0004*/ 	.word	index@(_Z25tensor_core_stress_kernelP6__halfi)
        /*0008*/ 	.word	0x00000010


	//----- nvinfo : EIATTR_FRAME_SIZE
	.align		4
.L_1:
        /*000c*/ 	.byte	0x04, 0x11
        /*000e*/ 	.short	(.L_3 - .L_2)
	.align		4
.L_2:
        /*0010*/ 	.word	index@(_Z25tensor_core_stress_kernelP6__halfi)
        /*0014*/ 	.word	0x00000000


	//----- nvinfo : EIATTR_MIN_STACK_SIZE
	.align		4
.L_3:
        /*0018*/ 	.byte	0x04, 0x12
        /*001a*/ 	.short	(.L_5 - .L_4)
	.align		4
.L_4:
        /*001c*/ 	.word	index@(_Z25tensor_core_stress_kernelP6__halfi)
        /*0020*/ 	.word	0x00000000
.L_5:


//--------------------- .nv.compat                --------------------------
	.section	.nv.compat,"",@"SHT_CUDA_COMPAT_INFO"
	.align	4
        /*0000*/ 	.byte	0x02, 0x09, 0x00, 0x00, 0x02, 0x02, 0x01, 0x00, 0x02, 0x05, 0x05, 0x00, 0x03, 0x07, 0x01, 0x01
        /*0010*/ 	.byte	0x02, 0x03, 0x00, 0x00, 0x02, 0x06, 0x01, 0x00, 0x04, 0x0b, 0x08, 0x00, 0x09, 0x00, 0x00, 0x00
        /*0020*/ 	.byte	0x00, 0x00, 0x00, 0x00


//--------------------- .nv.info._Z25tensor_core_stress_kernelP6__halfi --------------------------
	.section	.nv.info._Z25tensor_core_stress_kernelP6__halfi,"",@"SHT_CUDA_INFO"
	.sectionflags	@""
	.align	4


	//----- nvinfo : EIATTR_CUDA_API_VERSION
	.align		4
        /*0000*/ 	.byte	0x04, 0x37
        /*0002*/ 	.short	(.L_7 - .L_6)
.L_6:
        /*0004*/ 	.word	0x00000082


	//----- nvinfo : EIATTR_KPARAM_INFO
	.align		4
.L_7:
        /*0008*/ 	.byte	0x04, 0x17
        /*000a*/ 	.short	(.L_9 - .L_8)
.L_8:
        /*000c*/ 	.word	0x00000000
        /*0010*/ 	.short	0x0001
        /*0012*/ 	.short	0x0008
        /*0014*/ 	.byte	0x00, 0xf0, 0x11, 0x00


	//----- nvinfo : EIATTR_KPARAM_INFO
	.align		4
.L_9:
        /*0018*/ 	.byte	0x04, 0x17
        /*001a*/ 	.short	(.L_11 - .L_10)
.L_10:
        /*001c*/ 	.word	0x00000000
        /*0020*/ 	.short	0x0000
        /*0022*/ 	.short	0x0000
        /*0024*/ 	.byte	0x00, 0xf5, 0x21, 0x00


	//----- nvinfo : EIATTR_SPARSE_MMA_MASK
	.align		4
.L_11:
        /*0028*/ 	.byte	0x03, 0x50
        /*002a*/ 	.short	0x0000


	//----- nvinfo : EIATTR_WMMA_USED
	.align		4
        /*002c*/ 	.byte	0x01, 0x2b
	.zero		2


	//----- nvinfo : EIATTR_MAXREG_COUNT
	.align		4
        /*0030*/ 	.byte	0x03, 0x1b
        /*0032*/ 	.short	0x00ff


	//----- nvinfo : EIATTR_MERCURY_ISA_VERSION
	.align		4
        /*0034*/ 	.byte	0x03, 0x5f
        /*0036*/ 	.short	0x0101


	//----- nvinfo : EIATTR_VRC_CTA_INIT_COUNT
	.align		4
        /*0038*/ 	.byte	0x02, 0x4a
	.zero		1
	.zero		1


	//----- nvinfo : EIATTR_EXIT_INSTR_OFFSETS
	.align		4
        /*003c*/ 	.byte	0x04, 0x1c
        /*003e*/ 	.short	(.L_13 - .L_12)


	//   ....[0]....
.L_12:
        /*0040*/ 	.word	0x000000b0


	//   ....[1]....
        /*0044*/ 	.word	0x00007e50


	//   ....[2]....
        /*0048*/ 	.word	0x00008140


	//----- nvinfo : EIATTR_CBANK_PARAM_SIZE
	.align		4
.L_13:
        /*004c*/ 	.byte	0x03, 0x19
        /*004e*/ 	.short	0x000c


	//----- nvinfo : EIATTR_PARAM_CBANK
	.align		4
        /*0050*/ 	.byte	0x04, 0x0a
        /*0052*/ 	.short	(.L_15 - .L_14)
	.align		4
.L_14:
        /*0054*/ 	.word	index@(.nv.constant0._Z25tensor_core_stress_kernelP6__halfi)
        /*0058*/ 	.short	0x0380
        /*005a*/ 	.short	0x000c


	//----- nvinfo : EIATTR_SW_WAR
	.align		4
.L_15:
        /*005c*/ 	.byte	0x04, 0x36
        /*005e*/ 	.short	(.L_17 - .L_16)
.L_16:
        /*0060*/ 	.word	0x00000008
.L_17:


//--------------------- .nv.callgraph             --------------------------
	.section	.nv.callgraph,"",@"SHT_CUDA_CALLGRAPH"
	.align	4
	.sectionentsize	8
	.align		4
        /*0000*/ 	.word	0x00000000
	.align		4
        /*0004*/ 	.word	0xffffffff
	.align		4
        /*0008*/ 	.word	0x00000000
	.align		4
        /*000c*/ 	.word	0xfffffffe
	.align		4
        /*0010*/ 	.word	0x00000000
	.align		4
        /*0014*/ 	.word	0xfffffffd
	.align		4
        /*0018*/ 	.word	0x00000000
	.align		4
        /*001c*/ 	.word	0xfffffffc


//--------------------- .text._Z25tensor_core_stress_kernelP6__halfi --------------------------
	.section	.text._Z25tensor_core_stress_kernelP6__halfi,"ax",@progbits
	.align	128
        .global         _Z25tensor_core_stress_kernelP6__halfi
        .type           _Z25tensor_core_stress_kernelP6__halfi,@function
        .size           _Z25tensor_core_stress_kernelP6__halfi,(.L_x_1 - _Z25tensor_core_stress_kernelP6__halfi)
        .other          _Z25tensor_core_stress_kernelP6__halfi,@"STO_CUDA_ENTRY STV_DEFAULT"
_Z25tensor_core_stress_kernelP6__halfi:
.text._Z25tensor_core_stress_kernelP6__halfi:
[----:B------:R-:W-:Y:S01]  /*0000*/  LDC R1, c[0x0][0x37c] ;  /* 0x0000df00ff017b82 */ /* 0x000fe20000000800 */
[----:B------:R-:W0:Y:S07]  /*0010*/  S2R R0, SR_TID.X ;  /* 0x0000000000007919 */ /* 0x000e2e0000002100 */
[----:B------:R-:W0:Y:S01]  /*0020*/  S2UR UR6, SR_CTAID.X ;  /* 0x00000000000679c3 */ /* 0x000e220000002500 */
[----:B------:R-:W1:Y:S07]  /*0030*/  LDCU UR5, c[0x0][0x388] ;  /* 0x00007100ff0577ac */ /* 0x000e6e0008000800 */
[----:B------:R-:W0:Y:S01]  /*0040*/  LDC R3, c[0x0][0x360] ;  /* 0x0000d800ff037b82 */ /* 0x000e220000000800 */
[----:B-1----:R-:W-:-:S04]  /*0050*/  USHF.R.S32.HI UR4, URZ, 0x1f, UR5 ;  /* 0x0000001fff047899 */ /* 0x002fc80008011405 */
[----:B------:R-:W-:-:S04]  /*0060*/  ULEA.HI UR4, UR4, UR5, URZ, 0x5 ;  /* 0x0000000504047291 */ /* 0x000fc8000f8f28ff */
[----:B------:R-:W-:Y:S01]  /*0070*/  USHF.R.S32.HI UR4, URZ, 0x5, UR4 ;  /* 0x00000005ff047899 */ /* 0x000fe20008011404 */
[----:B0-----:R-:W-:-:S05]  /*0080*/  IMAD R2, R3, UR6, R0 ;  /* 0x0000000603027c24 */ /* 0x001fca000f8e0200 */
[----:B------:R-:W-:-:S04]  /*0090*/  SHF.R.U32.HI R2, RZ, 0x5, R2 ;  /* 0x00000005ff027819 */ /* 0x000fc80000011602 */
[----:B------:R-:W-:-:S13]  /*00a0*/  ISETP.GE.AND P0, PT, R2, UR4, PT ;  /* 0x0000000402007c0c */ /* 0x000fda000bf06270 */
[----:B------:R-:W-:Y:S05]  /*00b0*/  @P0 EXIT ;  /* 0x000000000000094d */ /* 0x000fea0003800000 */
[----:B------:R-:W-:Y:S02]  /*00c0*/  MOV R2, 0x211f211f ;  /* 0x211f211f00027802 */ /* 0x000fe40000000f00 */
[----:B------:R-:W-:Y:S02]  /*00d0*/  MOV R3, 0x211f211f ;  /* 0x211f211f00037802 */ /* 0x000fe40000000f00 */
[----:B------:R-:W-:Y:S02]  /*00e0*/  MOV R4, 0x211f211f ;  /* 0x211f211f00047802 */ /* 0x000fe40000000f00 */
[----:B------:R-:W-:Y:S02]  /*00f0*/  MOV R5, 0x211f211f ;  /* 0x211f211f00057802 */ /* 0x000fe40000000f00 */
[----:B------:R-:W-:Y:S02]  /*0100*/  MOV R6, 0x211f211f ;  /* 0x211f211f00067802 */ /* 0x000fe40000000f00 */
[----:B------:R-:W-:-:S02]  /*0110*/  MOV R7, 0x211f211f ;  /* 0x211f211f00077802 */ /* 0x000fc40000000f00 */
[----:B------:R-:W-:-:S05]  /*0120*/  LOP3.LUT P0, RZ, R0, 0x1f, RZ, 0xc0, !PT ;  /* 0x0000001f00ff7812 */ /* 0x000fca000780c0ff */
[----:B------:R-:W-:-:S15]  /*0130*/  HMMA.16816.F16 R8, R4, R2, RZ ;  /* 0x000000020408723c */ /* 0x000fde00000008ff */
[----:B------:R-:W-:-:S05]  /*0140*/  NOP ;  /* 0x0000000000007918 */ /* 0x000fca0000000000 */
[----:B------:R-:W-:-:S15]  /*0150*/  HMMA.16816.F16 R8, R4, R2, R8 ;  /* 0x000000020408723c */ /* 0x000fde0000000808 */
        /* <DEDUP_REMOVED lines=1996> */
[----:B------:R-:W-:-:S04]  /*7e20*/  NOP ;  /* 0x0000000000007918 */ /* 0x000fc80000000000 */
[----:B------:R-:W-:Y:S02]  /*7e30*/  HADD2 R3, R5, R5 ;  /* 0x0000000505037230 */ /* 0x000fe40000000000 */
[----:B------:R-:W-:Y:S01]  /*7e40*/  HADD2 R2, R4, R4 ;  /* 0x0000000404027230 */ /* 0x000fe20000000000 */
[----:B------:R-:W-:Y:S06]  /*7e50*/  @P0 EXIT ;  /* 0x000000000000094d */ /* 0x000fec0003800000 */
[--C-:B------:R-:W-:Y:S01]  /*7e60*/  HADD2 R3, R3, R5.reuse ;  /* 0x0000000503037230 */ /* 0x100fe20000000000 */
[----:B------:R-:W0:Y:S01]  /*7e70*/  S2R R7, SR_LANEID ;  /* 0x0000000000077919 */ /* 0x000e220000000000 */
[--C-:B------:R-:W-:Y:S01]  /*7e80*/  HADD2 R2, R2, R4.reuse ;  /* 0x0000000402027230 */ /* 0x100fe20000000000 */
[----:B------:R-:W1:Y:S01]  /*7e90*/  LDC R11, c[0x0][0x360] ;  /* 0x0000d800ff0b7b82 */ /* 0x000e620000000800 */
[--C-:B------:R-:W-:Y:S01]  /*7ea0*/  HADD2 R3, R3, R5.reuse ;  /* 0x0000000503037230 */ /* 0x100fe20000000000 */
[----:B------:R-:W2:Y:S01]  /*7eb0*/  LDCU.64 UR4, c[0x0][0x358] ;  /* 0x00006b00ff0477ac */ /* 0x000ea20008000a00 */
[--C-:B------:R-:W-:Y:S02]  /*7ec0*/  HADD2 R2, R2, R4.reuse ;  /* 0x0000000402027230 */ /* 0x100fe40000000000 */
[----:B------:R-:W-:Y:S02]  /*7ed0*/  HADD2 R3, R3, R5 ;  /* 0x0000000503037230 */ /* 0x000fe40000000000 */
[----:B------:R-:W-:-:S02]  /*7ee0*/  HADD2 R2, R2, R4 ;  /* 0x0000000402027230 */ /* 0x000fc40000000000 */
[--C-:B------:R-:W-:Y:S02]  /*7ef0*/  HADD2 R3, R3, R5.reuse ;  /* 0x0000000503037230 */ /* 0x100fe40000000000 */
[--C-:B------:R-:W-:Y:S02]  /*7f00*/  HADD2 R2, R2, R4.reuse ;  /* 0x0000000402027230 */ /* 0x100fe40000000000 */
[--C-:B------:R-:W-:Y:S02]  /*7f10*/  HADD2 R3, R3, R5.reuse ;  /* 0x0000000503037230 */ /* 0x100fe40000000000 */
[--C-:B------:R-:W-:Y:S02]  /*7f20*/  HADD2 R2, R2, R4.reuse ;  /* 0x0000000402027230 */ /* 0x100fe40000000000 */
[----:B------:R-:W-:Y:S02]  /*7f30*/  HADD2 R8, R3, R5 ;  /* 0x0000000503087230 */ /* 0x000fe40000000000 */
[----:B------:R-:W-:-:S02]  /*7f40*/  HADD2 R6, R2, R4 ;  /* 0x0000000402067230 */ /* 0x000fc40000000000 */
[----:B------:R-:W3:Y:S01]  /*7f50*/  LDC.64 R2, c[0x0][0x380] ;  /* 0x0000e000ff027b82 */ /* 0x000ee20000000a00 */
[--C-:B------:R-:W-:Y:S02]  /*7f60*/  HADD2 R8, R8, R5.reuse ;  /* 0x0000000508087230 */ /* 0x100fe40000000000 */
[--C-:B------:R-:W-:Y:S02]  /*7f70*/  HADD2 R6, R6, R4.reuse ;  /* 0x0000000406067230 */ /* 0x100fe40000000000 */
[----:B-1----:R-:W-:Y:S02]  /*7f80*/  IMAD R0, R11, UR6, R0 ;  /* 0x000000060b007c24 */ /* 0x002fe4000f8e0200 */
[--C-:B------:R-:W-:Y:S02]  /*7f90*/  HADD2 R9, R8, R5.reuse ;  /* 0x0000000508097230 */ /* 0x100fe40000000000 */
[--C-:B------:R-:W-:Y:S02]  /*7fa0*/  HADD2 R8, R6, R4.reuse ;  /* 0x0000000406087230 */ /* 0x100fe40000000000 */
[--C-:B------:R-:W-:Y:S01]  /*7fb0*/  HADD2 R9, R9, R5.reuse ;  /* 0x0000000509097230 */ /* 0x100fe20000000000 */
[----:B------:R-:W-:Y:S01]  /*7fc0*/  SHF.L.U32 R0, R0, 0x3, RZ ;  /* 0x0000000300007819 */ /* 0x000fe200000006ff */
[--C-:B------:R-:W-:Y:S01]  /*7fd0*/  HADD2 R8, R8, R4.reuse ;  /* 0x0000000408087230 */ /* 0x100fe20000000000 */
[----:B0-----:R-:W-:Y:S01]  /*7fe0*/  LOP3.LUT R6, R7, 0x3, RZ, 0xc0, !PT ;  /* 0x0000000307067812 */ /* 0x001fe200078ec0ff */
[--C-:B------:R-:W-:Y:S01]  /*7ff0*/  HADD2 R9, R9, R5.reuse ;  /* 0x0000000509097230 */ /* 0x100fe20000000000 */
[----:B------:R-:W-:Y:S01]  /*8000*/  SHF.R.U32.HI R13, RZ, 0x2, R7 ;  /* 0x00000002ff0d7819 */ /* 0x000fe20000011607 */
[--C-:B------:R-:W-:Y:S01]  /*8010*/  HADD2 R8, R8, R4.reuse ;  /* 0x0000000408087230 */ /* 0x100fe20000000000 */
[----:B------:R-:W-:Y:S01]  /*8020*/  MOV R7, RZ ;  /* 0x000000ff00077202 */ /* 0x000fe20000000f00 */
[----:B------:R-:W-:Y:S01]  /*8030*/  HADD2 R9, R9, R5 ;  /* 0x0000000509097230 */ /* 0x000fe20000000000 */
[----:B------:R-:W-:Y:S01]  /*8040*/  LOP3.LUT R11, R0, 0xffffff00, RZ, 0xc0, !PT ;  /* 0xffffff00000b7812 */ /* 0x000fe200078ec0ff */
[----:B------:R-:W-:-:S02]  /*8050*/  HADD2 R8, R8, R4 ;  /* 0x0000000408087230 */ /* 0x000fc40000000000 */
[----:B------:R-:W-:-:S04]  /*8060*/  IMAD.WIDE.U32 R6, R13, 0x8, R6 ;  /* 0x000000080d067825 */ /* 0x000fc800078e0006 */
[----:B------:R-:W-:Y:S02]  /*8070*/  HADD2 R9, R9, R5 ;  /* 0x0000000509097230 */ /* 0x000fe40000000000 */
[----:B------:R-:W-:Y:S02]  /*8080*/  HADD2 R8, R8, R4 ;  /* 0x0000000408087230 */ /* 0x000fe40000000000 */
[----:B---3--:R-:W-:-:S04]  /*8090*/  IMAD.WIDE.U32 R2, R11, 0x2, R2 ;  /* 0x000000020b027825 */ /* 0x008fc800078e0002 */
[--C-:B------:R-:W-:Y:S02]  /*80a0*/  HADD2 R9, R9, R5.reuse ;  /* 0x0000000509097230 */ /* 0x100fe40000000000 */
[--C-:B------:R-:W-:Y:S01]  /*80b0*/  HADD2 R8, R8, R4.reuse ;  /* 0x0000000408087230 */ /* 0x100fe20000000000 */
[C---:B------:R-:W-:Y:S01]  /*80c0*/  LEA R2, P0, R6.reuse, R2, 0x2 ;  /* 0x0000000206027211 */ /* 0x040fe200078010ff */
[----:B------:R-:W-:Y:S02]  /*80d0*/  HADD2 R9, R9, R5 ;  /* 0x0000000509097230 */ /* 0x000fe40000000000 */
[----:B------:R-:W-:Y:S01]  /*80e0*/  HADD2 R8, R8, R4 ;  /* 0x0000000408087230 */ /* 0x000fe20000000000 */
[----:B------:R-:W-:-:S05]  /*80f0*/  LEA.HI.X R3, R6, R3, R7, 0x2, P0 ;  /* 0x0000000306037211 */ /* 0x000fca00000f1407 */
[----:B--2---:R-:W-:Y:S04]  /*8100*/  STG.E desc[UR4][R2.64], R8 ;  /* 0x0000000802007986 */ /* 0x004fe8000c101904 */
[----:B------:R-:W-:Y:S04]  /*8110*/  STG.E desc[UR4][R2.64+0x10], R8 ;  /* 0x0000100802007986 */ /* 0x000fe8000c101904 */
[----:B------:R-:W-:Y:S04]  /*8120*/  STG.E desc[UR4][R2.64+0x100], R9 ;  /* 0x0001000902007986 */ /* 0x000fe8000c101904 */
[----:B------:R-:W-:Y:S01]  /*8130*/  STG.E desc[UR4][R2.64+0x110], R9 ;  /* 0x0001100902007986 */ /* 0x000fe2000c101904 */
[----:B------:R-:W-:Y:S05]  /*8140*/  EXIT ;  /* 0x000000000000794d */ /* 0x000fea0003800000 */
.L_x_0:
[----:B------:R-:W-:-:S00]  /*8150*/  BRA `(.L_x_0) ;  /* 0xfffffffc00fc7947 */ /* 0x000fc0000383ffff */
[----:B------:R-:W-:-:S00]  /*8160*/  NOP ;  /* 0x0000000000007918 */ /* 0x000fc00000000000 */
        /* <DEDUP_REMOVED lines=9> */
.L_x_1:


//--------------------- .nv.shared.reserved.0     --------------------------
	.section	.nv.shared.reserved.0,"aw",@nobits
	.weak		__nv_reservedSMEM_offset_0_alias
	.size		__nv_reservedSMEM_offset_0_alias, 0, 64
	.other		__nv_reservedSMEM_offset_0_alias,@"STO_CUDA_RESERVED_SHARED STV_DEFAULT"
__nv_reservedSMEM_offset_0_alias:
	.zero		0
	.zero		64


//--------------------- .nv.constant0._Z25tensor_core_stress_kernelP6__halfi --------------------------
	.section	.nv.constant0._Z25tensor_core_stress_kernelP6__halfi,"a",@progbits
	.sectionflags	@""
	.align	4
.nv.constant0._Z25tensor_core_stress_kernelP6__halfi:
	.zero		908


//--------------------- SYMBOLS --------------------------

	.type		.nv.reservedSmem.offset0,@object
	.size		.nv.reservedSmem.offset0,0x4
